	.headerflags	@"EF_CUDA_TEXMODE_UNIFIED EF_CUDA_64BIT_ADDRESS EF_CUDA_ACCELERATORS EF_CUDA_SM90 EF_CUDA_VIRTUAL_SM(EF_CUDA_SM90)"
	.elftype	@"ET_EXEC"


//--------------------- .nv.info                  --------------------------
	.section	.nv.info,"",@"SHT_CUDA_INFO"
	.align	4


	//----- nvinfo : EIATTR_REGCOUNT
	.align		4
        /*0000*/ 	.byte	0x04, 0x2f
        /*0002*/ 	.short	(.L_1 - .L_0)
	.align		4
.L_0:
        /*0004*/ 	.word	index@(triton_poi_fused_cat_7)
        /*0008*/ 	.word	0x00000038


	//----- nvinfo : EIATTR_MIN_STACK_SIZE
	.align		4
.L_1:
        /*000c*/ 	.byte	0x04, 0x12
        /*000e*/ 	.short	(.L_3 - .L_2)
	.align		4
.L_2:
        /*0010*/ 	.word	index@(triton_poi_fused_cat_7)
        /*0014*/ 	.word	0x00000000


	//----- nvinfo : EIATTR_FRAME_SIZE
	.align		4
.L_3:
        /*0018*/ 	.byte	0x04, 0x11
        /*001a*/ 	.short	(.L_5 - .L_4)
	.align		4
.L_4:
        /*001c*/ 	.word	index@(triton_poi_fused_cat_7)
        /*0020*/ 	.word	0x00000000


	//----- nvinfo : EIATTR_MIN_STACK_SIZE
	.align		4
.L_5:
        /*0024*/ 	.byte	0x04, 0x12
        /*0026*/ 	.short	(.L_7 - .L_6)
	.align		4
.L_6:
        /*0028*/ 	.word	index@(triton_poi_fused_cat_7)
        /*002c*/ 	.word	0x00000000
.L_7:


//--------------------- .nv.info.triton_poi_fused_cat_7 --------------------------
	.section	.nv.info.triton_poi_fused_cat_7,"",@"SHT_CUDA_INFO"
	.sectionflags	@""
	.align	4


	//----- nvinfo : EIATTR_CUDA_API_VERSION
	.align		4
        /*0000*/ 	.byte	0x04, 0x37
        /*0002*/ 	.short	(.L_9 - .L_8)
.L_8:
        /*0004*/ 	.word	0x0000007c


	//----- nvinfo : EIATTR_KPARAM_INFO
	.align		4
.L_9:
        /*0008*/ 	.byte	0x04, 0x17
        /*000a*/ 	.short	(.L_11 - .L_10)
.L_10:
        /*000c*/ 	.word	0x00000000
        /*0010*/ 	.short	0x000a
        /*0012*/ 	.short	0x0050
        /*0014*/ 	.byte	0x00, 0xf0, 0x11, 0x00


	//----- nvinfo : EIATTR_KPARAM_INFO
	.align		4
.L_11:
        /*0018*/ 	.byte	0x04, 0x17
        /*001a*/ 	.short	(.L_13 - .L_12)
.L_12:
        /*001c*/ 	.word	0x00000000
        /*0020*/ 	.short	0x0009
        /*0022*/ 	.short	0x0048
        /*0024*/ 	.byte	0x00, 0xf4, 0x21, 0x00


	//----- nvinfo : EIATTR_KPARAM_INFO
	.align		4
.L_13:
        /*0028*/ 	.byte	0x04, 0x17
        /*002a*/ 	.short	(.L_15 - .L_14)
.L_14:
        /*002c*/ 	.word	0x00000000
        /*0030*/ 	.short	0x0008
        /*0032*/ 	.short	0x0040
        /*0034*/ 	.byte	0x00, 0xf4, 0x21, 0x00


	//----- nvinfo : EIATTR_KPARAM_INFO
	.align		4
.L_15:
        /*0038*/ 	.byte	0x04, 0x17
        /*003a*/ 	.short	(.L_17 - .L_16)
.L_16:
        /*003c*/ 	.word	0x00000000
        /*0040*/ 	.short	0x0007
        /*0042*/ 	.short	0x0038
        /*0044*/ 	.byte	0x00, 0xf4, 0x21, 0x00


	//----- nvinfo : EIATTR_KPARAM_INFO
	.align		4
.L_17:
        /*0048*/ 	.byte	0x04, 0x17
        /*004a*/ 	.short	(.L_19 - .L_18)
.L_18:
        /*004c*/ 	.word	0x00000000
        /*0050*/ 	.short	0x0006
        /*0052*/ 	.short	0x0030
        /*0054*/ 	.byte	0x00, 0xf4, 0x21, 0x00


	//----- nvinfo : EIATTR_KPARAM_INFO
	.align		4
.L_19:
        /*0058*/ 	.byte	0x04, 0x17
        /*005a*/ 	.short	(.L_21 - .L_20)
.L_20:
        /*005c*/ 	.word	0x00000000
        /*0060*/ 	.short	0x0005
        /*0062*/ 	.short	0x0028
        /*0064*/ 	.byte	0x00, 0xf4, 0x21, 0x00


	//----- nvinfo : EIATTR_KPARAM_INFO
	.align		4
.L_21:
        /*0068*/ 	.byte	0x04, 0x17
        /*006a*/ 	.short	(.L_23 - .L_22)
.L_22:
        /*006c*/ 	.word	0x00000000
        /*0070*/ 	.short	0x0004
        /*0072*/ 	.short	0x0020
        /*0074*/ 	.byte	0x00, 0xf4, 0x21, 0x00


	//----- nvinfo : EIATTR_KPARAM_INFO
	.align		4
.L_23:
        /*0078*/ 	.byte	0x04, 0x17
        /*007a*/ 	.short	(.L_25 - .L_24)
.L_24:
        /*007c*/ 	.word	0x00000000
        /*0080*/ 	.short	0x0003
        /*0082*/ 	.short	0x0018
        /*0084*/ 	.byte	0x00, 0xf4, 0x21, 0x00


	//----- nvinfo : EIATTR_KPARAM_INFO
	.align		4
.L_25:
        /*0088*/ 	.byte	0x04, 0x17
        /*008a*/ 	.short	(.L_27 - .L_26)
.L_26:
        /*008c*/ 	.word	0x00000000
        /*0090*/ 	.short	0x0002
        /*0092*/ 	.short	0x0010
        /*0094*/ 	.byte	0x00, 0xf4, 0x21, 0x00


	//----- nvinfo : EIATTR_KPARAM_INFO
	.align		4
.L_27:
        /*0098*/ 	.byte	0x04, 0x17
        /*009a*/ 	.short	(.L_29 - .L_28)
.L_28:
        /*009c*/ 	.word	0x00000000
        /*00a0*/ 	.short	0x0001
        /*00a2*/ 	.short	0x0008
        /*00a4*/ 	.byte	0x00, 0xf4, 0x21, 0x00


	//----- nvinfo : EIATTR_KPARAM_INFO
	.align		4
.L_29:
        /*00a8*/ 	.byte	0x04, 0x17
        /*00aa*/ 	.short	(.L_31 - .L_30)
.L_30:
        /*00ac*/ 	.word	0x00000000
        /*00b0*/ 	.short	0x0000
        /*00b2*/ 	.short	0x0000
        /*00b4*/ 	.byte	0x00, 0xf4, 0x21, 0x00


	//----- nvinfo : EIATTR_SPARSE_MMA_MASK
	.align		4
.L_31:
        /*00b8*/ 	.byte	0x03, 0x50
        /*00ba*/ 	.short	0x0000


	//----- nvinfo : EIATTR_MAXREG_COUNT
	.align		4
        /*00bc*/ 	.byte	0x03, 0x1b
        /*00be*/ 	.short	0x00ff


	//----- nvinfo : EIATTR_EXIT_INSTR_OFFSETS
	.align		4
        /*00c0*/ 	.byte	0x04, 0x1c
        /*00c2*/ 	.short	(.L_33 - .L_32)


	//   ....[0]....
.L_32:
        /*00c4*/ 	.word	0x00001c40


	//----- nvinfo : EIATTR_REQNTID
	.align		4
.L_33:
        /*00c8*/ 	.byte	0x04, 0x10
        /*00ca*/ 	.short	(.L_35 - .L_34)
.L_34:
        /*00cc*/ 	.word	0x00000080
        /*00d0*/ 	.word	0x00000001
        /*00d4*/ 	.word	0x00000001


	//----- nvinfo : EIATTR_CBANK_PARAM_SIZE
	.align		4
.L_35:
        /*00d8*/ 	.byte	0x03, 0x19
        /*00da*/ 	.short	0x0054


	//----- nvinfo : EIATTR_PARAM_CBANK
	.align		4
        /*00dc*/ 	.byte	0x04, 0x0a
        /*00de*/ 	.short	(.L_37 - .L_36)
	.align		4
.L_36:
        /*00e0*/ 	.word	index@(.nv.constant0.triton_poi_fused_cat_7)
        /*00e4*/ 	.short	0x0210
        /*00e6*/ 	.short	0x0054


	//----- nvinfo : EIATTR_SW_WAR
	.align		4
.L_37:
        /*00e8*/ 	.byte	0x04, 0x36
        /*00ea*/ 	.short	(.L_39 - .L_38)
.L_38:
        /*00ec*/ 	.word	0x00000008
.L_39:


//--------------------- .nv.callgraph             --------------------------
	.section	.nv.callgraph,"",@"SHT_CUDA_CALLGRAPH"
	.align	4
	.sectionentsize	8
	.align		4
        /*0000*/ 	.word	0x00000000
	.align		4
        /*0004*/ 	.word	0xffffffff
	.align		4
        /*0008*/ 	.word	0x00000000
	.align		4
        /*000c*/ 	.word	0xfffffffe
	.align		4
        /*0010*/ 	.word	0x00000000
	.align		4
        /*0014*/ 	.word	0xfffffffd
	.align		4
        /*0018*/ 	.word	0x00000000
	.align		4
        /*001c*/ 	.word	0xfffffffc


//--------------------- .text.triton_poi_fused_cat_7 --------------------------
	.section	.text.triton_poi_fused_cat_7,"ax",@progbits
	.align	128
        .global         triton_poi_fused_cat_7
        .type           triton_poi_fused_cat_7,@function
        .size           triton_poi_fused_cat_7,(.L_x_1 - triton_poi_fused_cat_7)
        .other          triton_poi_fused_cat_7,@"STO_CUDA_ENTRY STV_DEFAULT"
triton_poi_fused_cat_7:
.text.triton_poi_fused_cat_7:
[----:B------:R-:W-:Y:S01]  /*0000*/  LDC R1, c[0x0][0x28] ;  /* 0x00000a00ff017b82 */ /* 0x000fe20000000800 */
[----:B------:R-:W1:Y:S07]  /*0010*/  S2R R0, SR_TID.X ;  /* 0x0000000000007919 */ /* 0x000e6e0000002100 */
[----:B------:R-:W2:Y:S01]  /*0020*/  LDC.64 R40, c[0x0][0x240] ;  /* 0x00009000ff287b82 */ /* 0x000ea20000000a00 */
[----:B------:R-:W-:Y:S02]  /*0030*/  CS2R R32, SRZ ;  /* 0x0000000000207805 */ /* 0x000fe4000001ff00 */
[----:B------:R-:W-:Y:S01]  /*0040*/  CS2R R34, SRZ ;  /* 0x0000000000227805 */ /* 0x000fe2000001ff00 */
[----:B------:R-:W3:Y:S01]  /*0050*/  S2R R29, SR_CTAID.X ;  /* 0x00000000001d7919 */ /* 0x000ee20000002500 */
[----:B------:R-:W-:-:S03]  /*0060*/  ULDC.64 UR4, c[0x0][0x208] ;  /* 0x0000820000047ab9 */ /* 0x000fc60000000a00 */
[----:B------:R-:W4:Y:S08]  /*0070*/  LDC.64 R52, c[0x0][0x250] ;  /* 0x00009400ff347b82 */ /* 0x000f300000000a00 */
[----:B------:R-:W5:Y:S01]  /*0080*/  LDC.64 R22, c[0x0][0x248] ;  /* 0x00009200ff167b82 */ /* 0x000f620000000a00 */
[----:B-1----:R-:W-:Y:S01]  /*0090*/  IMAD.SHL.U32 R0, R0, 0x4, RZ ;  /* 0x0000000400007824 */ /* 0x002fe200078e00ff */
[----:B---3--:R-:W-:-:S04]  /*00a0*/  SHF.R.S32.HI R2, RZ, 0x15, R29 ;  /* 0x00000015ff027819 */ /* 0x008fc8000001141d */
[----:B------:R-:W-:-:S05]  /*00b0*/  LOP3.LUT R0, R0, 0x1fc, RZ, 0xc0, !PT ;  /* 0x000001fc00007812 */ /* 0x000fca00078ec0ff */
[----:B------:R-:W-:Y:S01]  /*00c0*/  IMAD R29, R29, 0x400, R0 ;  /* 0x000004001d1d7824 */ /* 0x000fe200078e0200 */
[----:B------:R-:W-:-:S03]  /*00d0*/  SGXT R0, R2, 0x1 ;  /* 0x000000010200781a */ /* 0x000fc60000000200 */
[C---:B------:R-:W-:Y:S01]  /*00e0*/  VIADD R30, R29.reuse, 0x200 ;  /* 0x000002001d1e7836 */ /* 0x040fe20000000000 */
[----:B------:R-:W-:Y:S01]  /*00f0*/  LEA.HI R3, R0, R29, RZ, 0xc ;  /* 0x0000001d00037211 */ /* 0x000fe200078f60ff */
[----:B------:R-:W-:-:S03]  /*0100*/  IMAD.HI R24, R29, 0x2aaaaaab, RZ ;  /* 0x2aaaaaab1d187827 */ /* 0x000fc600078e02ff */
[----:B------:R-:W-:Y:S01]  /*0110*/  LEA.HI R0, R0, R30, RZ, 0xc ;  /* 0x0000001e00007211 */ /* 0x000fe200078f60ff */
[----:B------:R-:W-:Y:S01]  /*0120*/  IMAD.HI R25, R30, 0x2aaaaaab, RZ ;  /* 0x2aaaaaab1e197827 */ /* 0x000fe200078e02ff */
[----:B------:R-:W-:Y:S02]  /*0130*/  SHF.R.S32.HI R8, RZ, 0xc, R3 ;  /* 0x0000000cff087819 */ /* 0x000fe40000011403 */
[----:B------:R-:W-:Y:S02]  /*0140*/  SHF.R.S32.HI R9, RZ, 0xc, R0 ;  /* 0x0000000cff097819 */ /* 0x000fe40000011400 */
[----:B------:R-:W-:Y:S01]  /*0150*/  SHF.R.U32.HI R5, RZ, 0x1f, R24 ;  /* 0x0000001fff057819 */ /* 0x000fe20000011618 */
[----:B------:R-:W-:-:S03]  /*0160*/  IMAD.HI R2, R8, 0x2aaaaaab, RZ ;  /* 0x2aaaaaab08027827 */ /* 0x000fc600078e02ff */
[----:B------:R-:W-:Y:S01]  /*0170*/  LEA.HI.SX32 R24, R24, R5, 0xf ;  /* 0x0000000518187211 */ /* 0x000fe200078f7aff */
[----:B------:R-:W-:Y:S01]  /*0180*/  IMAD.HI R4, R9, 0x2aaaaaab, RZ ;  /* 0x2aaaaaab09047827 */ /* 0x000fe200078e02ff */
[----:B------:R-:W-:-:S04]  /*0190*/  SHF.R.U32.HI R7, RZ, 0x1f, R2 ;  /* 0x0000001fff077819 */ /* 0x000fc80000011602 */
[----:B------:R-:W-:Y:S02]  /*01a0*/  SHF.R.U32.HI R5, RZ, 0x1f, R4 ;  /* 0x0000001fff057819 */ /* 0x000fe40000011604 */
[----:B------:R-:W-:Y:S02]  /*01b0*/  LEA.HI R7, R2, R7, RZ, 0x1b ;  /* 0x0000000702077211 */ /* 0x000fe400078fd8ff */
[----:B------:R-:W-:Y:S02]  /*01c0*/  LEA.HI R6, R4, R5, RZ, 0x1b ;  /* 0x0000000504067211 */ /* 0x000fe400078fd8ff */
[----:B------:R-:W1:Y:S01]  /*01d0*/  LDC.64 R4, c[0x0][0x238] ;  /* 0x00008e00ff047b82 */ /* 0x000e620000000a00 */
[----:B------:R-:W-:Y:S01]  /*01e0*/  IMAD R8, R7, -0xc0, R8 ;  /* 0xffffff4007087824 */ /* 0x000fe200078e0208 */
[----:B------:R-:W-:Y:S01]  /*01f0*/  SHF.R.U32.HI R2, RZ, 0x1f, R25 ;  /* 0x0000001fff027819 */ /* 0x000fe20000011619 */
[----:B------:R-:W-:Y:S01]  /*0200*/  IMAD R9, R6, -0xc0, R9 ;  /* 0xffffff4006097824 */ /* 0x000fe200078e0209 */
[----:B------:R-:W-:Y:S01]  /*0210*/  LOP3.LUT R7, R0, 0xfffff000, RZ, 0xc0, !PT ;  /* 0xfffff00000077812 */ /* 0x000fe200078ec0ff */
[----:B------:R-:W-:Y:S01]  /*0220*/  IMAD.MOV.U32 R0, RZ, RZ, RZ ;  /* 0x000000ffff007224 */ /* 0x000fe200078e00ff */
[----:B------:R-:W-:Y:S01]  /*0230*/  LOP3.LUT R6, R3, 0xfffff000, RZ, 0xc0, !PT ;  /* 0xfffff00003067812 */ /* 0x000fe200078ec0ff */
[----:B--2---:R-:W-:Y:S01]  /*0240*/  IMAD.WIDE R26, R9, 0x4, R40 ;  /* 0x00000004091a7825 */ /* 0x004fe200078e0228 */
[----:B------:R-:W-:-:S02]  /*0250*/  LEA.HI.SX32 R25, R25, R2, 0xf ;  /* 0x0000000219197211 */ /* 0x000fc400078f7aff */
[----:B------:R-:W-:Y:S01]  /*0260*/  LOP3.LUT R21, R9, 0xffffffe0, RZ, 0xc0, !PT ;  /* 0xffffffe009157812 */ /* 0x000fe200078ec0ff */
[----:B------:R-:W-:Y:S01]  /*0270*/  IMAD.IADD R20, R30, 0x1, -R7 ;  /* 0x000000011e147824 */ /* 0x000fe200078e0a07 */
[----:B------:R-:W-:Y:S01]  /*0280*/  LOP3.LUT R3, R8, 0xffffffe0, RZ, 0xc0, !PT ;  /* 0xffffffe008037812 */ /* 0x000fe200078ec0ff */
[----:B------:R-:W-:Y:S01]  /*0290*/  IMAD.IADD R37, R29, 0x1, -R6 ;  /* 0x000000011d257824 */ /* 0x000fe200078e0a06 */
[----:B------:R-:W-:Y:S01]  /*02a0*/  ISETP.NE.AND P0, PT, R21, 0x80, PT ;  /* 0x000000801500780c */ /* 0x000fe20003f05270 */
[----:B------:R-:W-:Y:S01]  /*02b0*/  IMAD R20, R25, 0x20000, R20 ;  /* 0x0002000019147824 */ /* 0x000fe200078e0214 */
[----:B------:R-:W-:Y:S01]  /*02c0*/  ISETP.NE.AND P3, PT, R3, 0x80, PT ;  /* 0x000000800300780c */ /* 0x000fe20003f65270 */
[----:B------:R-:W-:Y:S02]  /*02d0*/  IMAD R37, R24, 0x20000, R37 ;  /* 0x0002000018257824 */ /* 0x000fe400078e0225 */
[----:B------:R-:W-:Y:S02]  /*02e0*/  IMAD R10, R9, 0x1000, R20 ;  /* 0x00001000090a7824 */ /* 0x000fe400078e0214 */
[----:B------:R-:W-:-:S02]  /*02f0*/  IMAD R11, R8, 0x1000, R37 ;  /* 0x00001000080b7824 */ /* 0x000fc400078e0225 */
[----:B------:R-:W-:Y:S02]  /*0300*/  VIADD R15, R10, 0xfff80000 ;  /* 0xfff800000a0f7836 */ /* 0x000fe40000000000 */
[----:B------:R-:W-:Y:S02]  /*0310*/  IMAD.MOV.U32 R2, RZ, RZ, RZ ;  /* 0x000000ffff027224 */ /* 0x000fe400078e00ff */
[----:B------:R-:W-:Y:S01]  /*0320*/  VIADD R13, R11, 0xfff80000 ;  /* 0xfff800000b0d7836 */ /* 0x000fe20000000000 */
[----:B------:R-:W-:Y:S01]  /*0330*/  CS2R R6, SRZ ;  /* 0x0000000000067805 */ /* 0x000fe2000001ff00 */
[--C-:B-1----:R-:W-:Y:S01]  /*0340*/  IMAD.WIDE R14, R15, 0x4, R4.reuse ;  /* 0x000000040f0e7825 */ /* 0x102fe200078e0204 */
[----:B------:R-:W2:Y:S03]  /*0350*/  @!P0 LDG.E.EL R0, desc[UR4][R26.64+-0x200] ;  /* 0xfffe00041a008981 */ /* 0x000ea6000c2e1900 */
[----:B------:R-:W-:Y:S01]  /*0360*/  IMAD.WIDE R12, R13, 0x4, R4 ;  /* 0x000000040d0c7825 */ /* 0x000fe200078e0204 */
[----:B------:R-:W-:Y:S01]  /*0370*/  CS2R R4, SRZ ;  /* 0x0000000000047805 */ /* 0x000fe2000001ff00 */
[----:B------:R-:W3:Y:S02]  /*0380*/  @!P0 LDG.E.EL R2, desc[UR4][R26.64+-0x200] ;  /* 0xfffe00041a028981 */ /* 0x000ee4000c2e1900 */
[----:B------:R-:W-:-:S02]  /*0390*/  IMAD.MOV.U32 R43, RZ, RZ, RZ ;  /* 0x000000ffff2b7224 */ /* 0x000fc400078e00ff */
[----:B------:R-:W-:Y:S01]  /*03a0*/  IMAD.MOV.U32 R46, RZ, RZ, RZ ;  /* 0x000000ffff2e7224 */ /* 0x000fe200078e00ff */
[----:B------:R-:W3:Y:S01]  /*03b0*/  @!P0 LDG.E.128 R32, desc[UR4][R14.64] ;  /* 0x000000040e208981 */ /* 0x000ee2000c1e1d00 */
[C---:B------:R-:W-:Y:S01]  /*03c0*/  IMAD.WIDE R40, R8.reuse, 0x4, R40 ;  /* 0x0000000408287825 */ /* 0x040fe200078e0228 */
[----:B------:R-:W-:Y:S02]  /*03d0*/  CS2R R16, SRZ ;  /* 0x0000000000107805 */ /* 0x000fe4000001ff00 */
[----:B------:R1:W3:Y:S01]  /*03e0*/  @!P3 LDG.E.128 R4, desc[UR4][R12.64] ;  /* 0x000000040c04b981 */ /* 0x0002e2000c1e1d00 */
[----:B------:R-:W-:Y:S01]  /*03f0*/  IMAD.MOV.U32 R39, RZ, RZ, RZ ;  /* 0x000000ffff277224 */ /* 0x000fe200078e00ff */
[----:B------:R-:W-:Y:S02]  /*0400*/  ISETP.GT.AND P4, PT, R8, 0x9f, PT ;  /* 0x0000009f0800780c */ /* 0x000fe40003f84270 */
[----:B------:R-:W3:Y:S04]  /*0410*/  @!P3 LDG.E.EL R43, desc[UR4][R40.64+-0x200] ;  /* 0xfffe0004282bb981 */ /* 0x000ee8000c2e1900 */
[----:B------:R-:W3:Y:S01]  /*0420*/  @!P3 LDG.E.EL R46, desc[UR4][R40.64+-0x200] ;  /* 0xfffe0004282eb981 */ /* 0x000ee2000c2e1900 */
[----:B------:R-:W-:Y:S01]  /*0430*/  IMAD.MOV.U32 R49, RZ, RZ, RZ ;  /* 0x000000ffff317224 */ /* 0x000fe200078e00ff */
[----:B------:R-:W-:Y:S01]  /*0440*/  CS2R R44, SRZ ;  /* 0x00000000002c7805 */ /* 0x000fe2000001ff00 */
[----:B------:R-:W-:Y:S01]  /*0450*/  VIADD R31, R11, 0xfff60000 ;  /* 0xfff600000b1f7836 */ /* 0x000fe20000000000 */
[----:B------:R-:W3:Y:S04]  /*0460*/  @!P0 LDG.E.EL R39, desc[UR4][R26.64+-0x200] ;  /* 0xfffe00041a278981 */ /* 0x000ee8000c2e1900 */
[----:B------:R5:W3:Y:S01]  /*0470*/  @!P0 LDG.E.EL R17, desc[UR4][R26.64+-0x200] ;  /* 0xfffe00041a118981 */ /* 0x000ae2000c2e1900 */
[----:B------:R-:W-:Y:S01]  /*0480*/  IMAD.MOV.U32 R36, RZ, RZ, RZ ;  /* 0x000000ffff247224 */ /* 0x000fe200078e00ff */
[----:B01----:R-:W-:-:S02]  /*0490*/  CS2R R12, SRZ ;  /* 0x00000000000c7805 */ /* 0x003fc4000001ff00 */
[----:B------:R-:W-:Y:S01]  /*04a0*/  CS2R R14, SRZ ;  /* 0x00000000000e7805 */ /* 0x000fe2000001ff00 */
[----:B------:R-:W3:Y:S01]  /*04b0*/  @!P3 LDG.E.EL R49, desc[UR4][R40.64+-0x200] ;  /* 0xfffe00042831b981 */ /* 0x000ee2000c2e1900 */
[----:B----4-:R-:W-:-:S03]  /*04c0*/  IMAD.WIDE R18, R8, 0x4, R52 ;  /* 0x0000000408127825 */ /* 0x010fc600078e0234 */
[----:B------:R0:W4:Y:S01]  /*04d0*/  @!P3 LDG.E.EL R45, desc[UR4][R40.64+-0x200] ;  /* 0xfffe0004282db981 */ /* 0x000122000c2e1900 */
[----:B-----5:R-:W-:-:S03]  /*04e0*/  IMAD.WIDE R26, R31, 0x4, R22 ;  /* 0x000000041f1a7825 */ /* 0x020fc600078e0216 */
[----:B------:R-:W5:Y:S04]  /*04f0*/  @P4 LDG.E.EL R44, desc[UR4][R18.64+-0x280] ;  /* 0xfffd8004122c4981 */ /* 0x000f68000c2e1900 */
[----:B------:R-:W4:Y:S04]  /*0500*/  @P4 LDG.E.EL R36, desc[UR4][R18.64+-0x280] ;  /* 0xfffd800412244981 */ /* 0x000f28000c2e1900 */
[----:B------:R1:W4:Y:S01]  /*0510*/  @P4 LDG.E.128 R12, desc[UR4][R26.64] ;  /* 0x000000041a0c4981 */ /* 0x000322000c1e1d00 */
[----:B------:R-:W-:-:S03]  /*0520*/  IMAD.MOV.U32 R51, RZ, RZ, RZ ;  /* 0x000000ffff337224 */ /* 0x000fc600078e00ff */
[----:B------:R-:W4:Y:S04]  /*0530*/  @P4 LDG.E.EL R16, desc[UR4][R18.64+-0x280] ;  /* 0xfffd800412104981 */ /* 0x000f28000c2e1900 */
[----:B------:R0:W5:Y:S01]  /*0540*/  @P4 LDG.E.EL R51, desc[UR4][R18.64+-0x280] ;  /* 0xfffd800412334981 */ /* 0x000162000c2e1900 */
[----:B--2---:R-:W-:Y:S02]  /*0550*/  SEL R0, R0, RZ, !P0 ;  /* 0x000000ff00007207 */ /* 0x004fe40004000000 */
[----:B---3--:R-:W-:Y:S02]  /*0560*/  SEL R2, R2, RZ, !P0 ;  /* 0x000000ff02027207 */ /* 0x008fe40004000000 */
[----:B------:R-:W-:Y:S02]  /*0570*/  SEL R31, R34, RZ, !P0 ;  /* 0x000000ff221f7207 */ /* 0x000fe40004000000 */
[----:B------:R-:W-:-:S02]  /*0580*/  SEL R35, R35, RZ, !P0 ;  /* 0x000000ff23237207 */ /* 0x000fc40004000000 */
[----:B------:R-:W-:Y:S02]  /*0590*/  FSETP.GT.AND P1, PT, R31, -R2, PT ;  /* 0x800000021f00720b */ /* 0x000fe40003f24000 */
[----:B------:R-:W-:Y:S02]  /*05a0*/  FSETP.GT.AND P2, PT, R35, -R0, PT ;  /* 0x800000002300720b */ /* 0x000fe40003f44000 */
[----:B0-----:R-:W-:Y:S02]  /*05b0*/  SEL R41, R6, RZ, !P3 ;  /* 0x000000ff06297207 */ /* 0x001fe40005800000 */
[----:B------:R-:W-:Y:S02]  /*05c0*/  SEL R38, R7, RZ, !P3 ;  /* 0x000000ff07267207 */ /* 0x000fe40005800000 */
[----:B------:R-:W-:Y:S02]  /*05d0*/  SEL R43, R43, RZ, !P3 ;  /* 0x000000ff2b2b7207 */ /* 0x000fe40005800000 */
[----:B------:R-:W-:-:S02]  /*05e0*/  SEL R46, R46, RZ, !P3 ;  /* 0x000000ff2e2e7207 */ /* 0x000fc40005800000 */
[----:B-1----:R-:W-:Y:S02]  /*05f0*/  SEL R26, RZ, 0x1fffe, !P1 ;  /* 0x0001fffeff1a7807 */ /* 0x002fe40004800000 */
[----:B------:R-:W-:Y:S02]  /*0600*/  SEL R27, RZ, 0x1, !P2 ;  /* 0x00000001ff1b7807 */ /* 0x000fe40005000000 */
[----:B------:R-:W-:Y:S02]  /*0610*/  FSETP.GT.AND P6, PT, R38, -R43, PT ;  /* 0x8000002b2600720b */ /* 0x000fe40003fc4000 */
[----:B------:R-:W-:Y:S02]  /*0620*/  FSETP.GT.AND P5, PT, R41, -R46, PT ;  /* 0x8000002e2900720b */ /* 0x000fe40003fa4000 */
[----:B------:R-:W-:Y:S02]  /*0630*/  SEL R32, R32, RZ, !P0 ;  /* 0x000000ff20207207 */ /* 0x000fe40004000000 */
[----:B------:R-:W-:-:S02]  /*0640*/  SEL R33, R33, RZ, !P0 ;  /* 0x000000ff21217207 */ /* 0x000fc40004000000 */
[----:B------:R-:W-:Y:S02]  /*0650*/  SEL R39, R39, RZ, !P0 ;  /* 0x000000ff27277207 */ /* 0x000fe40004000000 */
[----:B------:R-:W-:Y:S01]  /*0660*/  SEL R34, R17, RZ, !P0 ;  /* 0x000000ff11227207 */ /* 0x000fe20004000000 */
[----:B------:R-:W-:Y:S01]  /*0670*/  IMAD.IADD R18, R26, 0x1, R27 ;  /* 0x000000011a127824 */ /* 0x000fe200078e021b */
[----:B------:R-:W-:Y:S02]  /*0680*/  SEL R28, R4, RZ, !P3 ;  /* 0x000000ff041c7207 */ /* 0x000fe40005800000 */
[----:B------:R-:W-:Y:S02]  /*0690*/  SEL R40, R5, RZ, !P3 ;  /* 0x000000ff05287207 */ /* 0x000fe40005800000 */
[----:B------:R-:W-:Y:S02]  /*06a0*/  SEL R5, RZ, 0x1, !P6 ;  /* 0x00000001ff057807 */ /* 0x000fe40007000000 */
[----:B------:R-:W-:-:S02]  /*06b0*/  SEL R4, RZ, 0x1fffe, !P5 ;  /* 0x0001fffeff047807 */ /* 0x000fc40006800000 */
[----:B------:R-:W-:Y:S02]  /*06c0*/  FSETP.GT.AND P1, PT, R32, -R39, PT ;  /* 0x800000272000720b */ /* 0x000fe40003f24000 */
[----:B------:R-:W-:Y:S02]  /*06d0*/  FSETP.GT.AND P6, PT, R33, -R34, PT ;  /* 0x800000222100720b */ /* 0x000fe40003fc4000 */
[----:B------:R-:W-:Y:S02]  /*06e0*/  SEL R49, R49, RZ, !P3 ;  /* 0x000000ff31317207 */ /* 0x000fe40005800000 */
[----:B----4-:R-:W-:Y:S01]  /*06f0*/  SEL R45, R45, RZ, !P3 ;  /* 0x000000ff2d2d7207 */ /* 0x010fe20005800000 */
[----:B------:R-:W-:Y:S01]  /*0700*/  IMAD.IADD R4, R4, 0x1, R5 ;  /* 0x0000000104047824 */ /* 0x000fe200078e0205 */
[----:B------:R-:W-:Y:S02]  /*0710*/  SEL R19, RZ, 0x7fff8, !P1 ;  /* 0x0007fff8ff137807 */ /* 0x000fe40004800000 */
[----:B------:R-:W-:-:S02]  /*0720*/  SEL R6, RZ, 0x4, !P6 ;  /* 0x00000004ff067807 */ /* 0x000fc40007000000 */
[----:B------:R-:W-:Y:S02]  /*0730*/  LOP3.LUT R18, R18, 0x3, RZ, 0xc0, !PT ;  /* 0x0000000312127812 */ /* 0x000fe400078ec0ff */
[----:B------:R-:W-:Y:S02]  /*0740*/  FSETP.GT.AND P5, PT, R40, -R45, PT ;  /* 0x8000002d2800720b */ /* 0x000fe40003fa4000 */
[----:B------:R-:W-:Y:S02]  /*0750*/  FSETP.GT.AND P1, PT, R28, -R49, PT ;  /* 0x800000311c00720b */ /* 0x000fe40003f24000 */
[----:B-----5:R-:W-:Y:S02]  /*0760*/  SEL R44, R44, RZ, P4 ;  /* 0x000000ff2c2c7207 */ /* 0x020fe40002000000 */
[----:B------:R-:W-:Y:S02]  /*0770*/  SEL R36, R36, RZ, P4 ;  /* 0x000000ff24247207 */ /* 0x000fe40002000000 */
[----:B------:R-:W-:-:S02]  /*0780*/  SEL R15, R15, RZ, P4 ;  /* 0x000000ff0f0f7207 */ /* 0x000fc40002000000 */
[----:B------:R-:W-:Y:S02]  /*0790*/  SEL R47, R14, RZ, P4 ;  /* 0x000000ff0e2f7207 */ /* 0x000fe40002000000 */
[----:B------:R-:W-:Y:S02]  /*07a0*/  IADD3 R19, R18, R19, R6 ;  /* 0x0000001312137210 */ /* 0x000fe40007ffe006 */
[----:B------:R-:W-:Y:S02]  /*07b0*/  SEL R7, RZ, 0x4, !P5 ;  /* 0x00000004ff077807 */ /* 0x000fe40006800000 */
[----:B------:R-:W-:Y:S02]  /*07c0*/  SEL R48, RZ, 0x7fff8, !P1 ;  /* 0x0007fff8ff307807 */ /* 0x000fe40004800000 */
[----:B------:R-:W-:Y:S02]  /*07d0*/  LOP3.LUT R6, R4, 0x3, RZ, 0xc0, !PT ;  /* 0x0000000304067812 */ /* 0x000fe400078ec0ff */
[----:B------:R-:W-:-:S02]  /*07e0*/  ISETP.GT.AND P2, PT, R9, 0x9f, PT ;  /* 0x0000009f0900780c */ /* 0x000fc40003f44270 */
[----:B------:R-:W-:Y:S02]  /*07f0*/  FSETP.GT.AND P5, PT, R15, -R36, PT ;  /* 0x800000240f00720b */ /* 0x000fe40003fa4000 */
[----:B------:R-:W-:Y:S02]  /*0800*/  FSETP.GT.AND P1, PT, R47, -R44, PT ;  /* 0x8000002c2f00720b */ /* 0x000fe40003f24000 */
[----:B------:R-:W-:Y:S02]  /*0810*/  IADD3 R48, R6, R48, R7 ;  /* 0x0000003006307210 */ /* 0x000fe40007ffe007 */
[----:B------:R-:W-:Y:S02]  /*0820*/  SEL R7, RZ, 0x1, !P5 ;  /* 0x00000001ff077807 */ /* 0x000fe40006800000 */
[----:B------:R-:W-:Y:S02]  /*0830*/  SEL R6, RZ, 0x1fffe, !P1 ;  /* 0x0001fffeff067807 */ /* 0x000fe40004800000 */
[----:B------:R-:W-:-:S02]  /*0840*/  SEL R14, R13, RZ, P4 ;  /* 0x000000ff0d0e7207 */ /* 0x000fc40002000000 */
[----:B------:R-:W-:Y:S02]  /*0850*/  CS2R R26, SRZ ;  /* 0x00000000001a7805 */ /* 0x000fe4000001ff00 */
[----:B------:R-:W-:Y:S01]  /*0860*/  SEL R12, R12, RZ, P4 ;  /* 0x000000ff0c0c7207 */ /* 0x000fe20002000000 */
[----:B------:R-:W-:Y:S01]  /*0870*/  IMAD.MOV.U32 R18, RZ, RZ, RZ ;  /* 0x000000ffff127224 */ /* 0x000fe200078e00ff */
[----:B------:R-:W-:Y:S01]  /*0880*/  SEL R13, R16, RZ, P4 ;  /* 0x000000ff100d7207 */ /* 0x000fe20002000000 */
[----:B------:R-:W-:Y:S01]  /*0890*/  IMAD.MOV.U32 R17, RZ, RZ, RZ ;  /* 0x000000ffff117224 */ /* 0x000fe200078e00ff */
[----:B------:R-:W-:Y:S01]  /*08a0*/  SEL R51, R51, RZ, P4 ;  /* 0x000000ff33337207 */ /* 0x000fe20002000000 */
[----:B------:R-:W-:Y:S01]  /*08b0*/  IMAD.WIDE R4, R9, 0x4, R52 ;  /* 0x0000000409047825 */ /* 0x000fe200078e0234 */
[----:B------:R-:W-:Y:S02]  /*08c0*/  FSETP.GT.AND P5, PT, R14, -R13, PT ;  /* 0x8000000d0e00720b */ /* 0x000fe40003fa4000 */
[----:B------:R-:W-:Y:S01]  /*08d0*/  FSETP.GT.AND P1, PT, R12, -R51, PT ;  /* 0x800000330c00720b */ /* 0x000fe20003f24000 */
[----:B------:R-:W-:Y:S01]  /*08e0*/  IMAD.IADD R6, R6, 0x1, R7 ;  /* 0x0000000106067824 */ /* 0x000fe200078e0207 */
[----:B------:R-:W2:Y:S02]  /*08f0*/  @P2 LDG.E.EL R27, desc[UR4][R4.64+-0x280] ;  /* 0xfffd8004041b2981 */ /* 0x000ea4000c2e1900 */
[----:B------:R-:W-:-:S02]  /*0900*/  SEL R42, RZ, 0x7fff8, !P1 ;  /* 0x0007fff8ff2a7807 */ /* 0x000fc40004800000 */
[----:B------:R-:W3:Y:S01]  /*0910*/  @P2 LDG.E.EL R26, desc[UR4][R4.64+-0x280] ;  /* 0xfffd8004041a2981 */ /* 0x000ee2000c2e1900 */
[----:B------:R-:W-:-:S03]  /*0920*/  LOP3.LUT R6, R6, 0x3, RZ, 0xc0, !PT ;  /* 0x0000000306067812 */ /* 0x000fc600078ec0ff */
[----:B------:R-:W4:Y:S01]  /*0930*/  @P2 LDG.E.EL R18, desc[UR4][R4.64+-0x280] ;  /* 0xfffd800404122981 */ /* 0x000f22000c2e1900 */
[----:B------:R-:W-:-:S03]  /*0940*/  VIADD R53, R10, 0xfff60000 ;  /* 0xfff600000a357836 */ /* 0x000fc60000000000 */
[----:B------:R0:W5:Y:S01]  /*0950*/  @P2 LDG.E.EL R17, desc[UR4][R4.64+-0x280] ;  /* 0xfffd800404112981 */ /* 0x000162000c2e1900 */
[----:B------:R-:W-:Y:S01]  /*0960*/  IMAD.WIDE R52, R53, 0x4, R22 ;  /* 0x0000000435347825 */ /* 0x000fe200078e0216 */
[----:B0-----:R-:W-:-:S04]  /*0970*/  SEL R5, RZ, 0x4, !P5 ;  /* 0x00000004ff057807 */ /* 0x001fc80006800000 */
[----:B------:R-:W-:Y:S02]  /*0980*/  IADD3 R42, R6, R42, R5 ;  /* 0x0000002a062a7210 */ /* 0x000fe40007ffe005 */
[----:B------:R-:W-:Y:S02]  /*0990*/  CS2R R4, SRZ ;  /* 0x0000000000047805 */ /* 0x000fe4000001ff00 */
[----:B------:R-:W-:-:S06]  /*09a0*/  CS2R R6, SRZ ;  /* 0x0000000000067805 */ /* 0x000fcc000001ff00 */
[----:B------:R-:W2:Y:S01]  /*09b0*/  @P2 LDG.E.128 R4, desc[UR4][R52.64] ;  /* 0x0000000434042981 */ /* 0x000ea2000c1e1d00 */
[----:B------:R-:W-:-:S05]  /*09c0*/  IMAD.SHL.U32 R19, R19, 0x100, RZ ;  /* 0x0000010013137824 */ /* 0x000fca00078e00ff */
[----:B------:R-:W-:-:S05]  /*09d0*/  LOP3.LUT R19, R19, 0xf00, RZ, 0xe2, !PT ;  /* 0x00000f0013137812 */ /* 0x000fca00078ee2ff */
[----:B------:R-:W-:Y:S02]  /*09e0*/  IMAD R48, R48, 0x1000, R19 ;  /* 0x0000100030307824 */ /* 0x000fe400078e0213 */
[----:B------:R-:W-:Y:S01]  /*09f0*/  FADD R51, R12, R51 ;  /* 0x000000330c337221 */ /* 0x000fe20000000000 */
[----:B------:R-:W-:Y:S01]  /*0a00*/  FADD R28, R28, R49 ;  /* 0x000000311c1c7221 */ /* 0x000fe20000000000 */
[----:B------:R-:W-:Y:S01]  /*0a10*/  FADD R14, R14, R13 ;  /* 0x0000000d0e0e7221 */ /* 0x000fe20000000000 */
[----:B------:R-:W-:Y:S01]  /*0a20*/  FADD R44, R47, R44 ;  /* 0x0000002c2f2c7221 */ /* 0x000fe20000000000 */
[----:B------:R-:W-:Y:S01]  /*0a30*/  FADD R2, R31, R2 ;  /* 0x000000021f027221 */ /* 0x000fe20000000000 */
[----:B------:R-:W0:Y:S01]  /*0a40*/  LDC.64 R12, c[0x0][0x218] ;  /* 0x00008600ff0c7b82 */ /* 0x000e220000000a00 */
[----:B------:R-:W-:Y:S01]  /*0a50*/  FADD R0, R35, R0 ;  /* 0x0000000023007221 */ /* 0x000fe20000000000 */
[----:B----4-:R-:W-:Y:S02]  /*0a60*/  SEL R16, R18, RZ, P2 ;  /* 0x000000ff12107207 */ /* 0x010fe40001000000 */
[----:B-----5:R-:W-:-:S02]  /*0a70*/  SEL R17, R17, RZ, P2 ;  /* 0x000000ff11117207 */ /* 0x020fc40001000000 */
[----:B---3--:R-:W-:Y:S02]  /*0a80*/  SEL R26, R26, RZ, P2 ;  /* 0x000000ff1a1a7207 */ /* 0x008fe40001000000 */
[----:B--2---:R-:W-:Y:S02]  /*0a90*/  SEL R27, R27, RZ, P2 ;  /* 0x000000ff1b1b7207 */ /* 0x004fe40001000000 */
[----:B------:R-:W-:Y:S02]  /*0aa0*/  SEL R19, R6, RZ, P2 ;  /* 0x000000ff06137207 */ /* 0x000fe40001000000 */
[----:B------:R-:W-:Y:S02]  /*0ab0*/  SEL R18, R7, RZ, P2 ;  /* 0x000000ff07127207 */ /* 0x000fe40001000000 */
[----:B------:R-:W-:Y:S02]  /*0ac0*/  FSETP.GT.AND P5, PT, R19, -R16, PT ;  /* 0x800000101300720b */ /* 0x000fe40003fa4000 */
[----:B------:R-:W-:-:S02]  /*0ad0*/  FSETP.GT.AND P1, PT, R18, -R17, PT ;  /* 0x800000111200720b */ /* 0x000fc40003f24000 */
[----:B------:R-:W-:Y:S02]  /*0ae0*/  SEL R22, R4, RZ, P2 ;  /* 0x000000ff04167207 */ /* 0x000fe40001000000 */
[----:B------:R-:W-:Y:S02]  /*0af0*/  SEL R23, R5, RZ, P2 ;  /* 0x000000ff05177207 */ /* 0x000fe40001000000 */
[----:B------:R-:W-:Y:S02]  /*0b00*/  SEL R4, RZ, 0x1fffe, !P5 ;  /* 0x0001fffeff047807 */ /* 0x000fe40006800000 */
[----:B------:R-:W-:Y:S02]  /*0b10*/  SEL R5, RZ, 0x1, !P1 ;  /* 0x00000001ff057807 */ /* 0x000fe40004800000 */
[----:B------:R-:W-:-:S03]  /*0b20*/  FSETP.GT.AND P6, PT, R23, -R26, PT ;  /* 0x8000001a1700720b */ /* 0x000fc60003fc4000 */
[----:B------:R-:W-:Y:S01]  /*0b30*/  IMAD.IADD R4, R4, 0x1, R5 ;  /* 0x0000000104047824 */ /* 0x000fe200078e0205 */
[----:B------:R-:W-:Y:S02]  /*0b40*/  FSETP.GT.AND P5, PT, R22, -R27, PT ;  /* 0x8000001b1600720b */ /* 0x000fe40003fa4000 */
[----:B------:R-:W-:Y:S02]  /*0b50*/  SEL R5, RZ, 0x4, !P6 ;  /* 0x00000004ff057807 */ /* 0x000fe40007000000 */
[----:B------:R-:W-:Y:S02]  /*0b60*/  LOP3.LUT R6, R4, 0x3, RZ, 0xc0, !PT ;  /* 0x0000000304067812 */ /* 0x000fe400078ec0ff */
[----:B------:R-:W-:-:S04]  /*0b70*/  SEL R4, RZ, 0x7fff8, !P5 ;  /* 0x0007fff8ff047807 */ /* 0x000fc80006800000 */
[----:B------:R-:W-:-:S04]  /*0b80*/  IADD3 R4, R6, R4, R5 ;  /* 0x0000000406047210 */ /* 0x000fc80007ffe005 */
[----:B------:R-:W-:-:S05]  /*0b90*/  LOP3.LUT R5, R4, 0xf, RZ, 0xc0, !PT ;  /* 0x0000000f04057812 */ /* 0x000fca00078ec0ff */
[----:B------:R-:W-:-:S05]  /*0ba0*/  IMAD R5, R42, 0x10, R5 ;  /* 0x000000102a057824 */ /* 0x000fca00078e0205 */
[----:B------:R-:W-:-:S05]  /*0bb0*/  LOP3.LUT R5, R5, 0xff, RZ, 0xc0, !PT ;  /* 0x000000ff05057812 */ /* 0x000fca00078ec0ff */
[----:B------:R-:W-:-:S05]  /*0bc0*/  IMAD.IADD R5, R48, 0x1, R5 ;  /* 0x0000000130057824 */ /* 0x000fca00078e0205 */
[----:B------:R-:W-:-:S04]  /*0bd0*/  LOP3.LUT R42, R5, 0xffff, RZ, 0xc0, !PT ;  /* 0x0000ffff052a7812 */ /* 0x000fc800078ec0ff */
[--C-:B------:R-:W-:Y:S02]  /*0be0*/  SHF.R.U32.HI R5, RZ, 0x7, R42.reuse ;  /* 0x00000007ff057819 */ /* 0x100fe4000001162a */
[----:B------:R-:W-:Y:S02]  /*0bf0*/  SHF.R.U32.HI R4, RZ, 0xf, R42 ;  /* 0x0000000fff047819 */ /* 0x000fe4000001162a */
[----:B------:R-:W-:Y:S02]  /*0c00*/  LOP3.LUT R5, R5, 0x1, RZ, 0xc0, !PT ;  /* 0x0000000105057812 */ /* 0x000fe400078ec0ff */
[----:B------:R-:W-:Y:S02]  /*0c10*/  LOP3.LUT R4, R4, 0x1, RZ, 0xc0, !PT ;  /* 0x0000000104047812 */ /* 0x000fe400078ec0ff */
[----:B------:R-:W-:Y:S02]  /*0c20*/  ISETP.NE.U32.AND P5, PT, R5, 0x1, PT ;  /* 0x000000010500780c */ /* 0x000fe40003fa5070 */
[----:B------:R-:W-:-:S02]  /*0c30*/  ISETP.NE.U32.AND P6, PT, R4, 0x1, PT ;  /* 0x000000010400780c */ /* 0x000fc40003fc5070 */
[--C-:B------:R-:W-:Y:S02]  /*0c40*/  SHF.R.U32.HI R5, RZ, 0x6, R42.reuse ;  /* 0x00000006ff057819 */ /* 0x100fe4000001162a */
[----:B------:R-:W-:Y:S02]  /*0c50*/  SHF.R.U32.HI R4, RZ, 0xe, R42 ;  /* 0x0000000eff047819 */ /* 0x000fe4000001162a */
[----:B------:R-:W-:Y:S02]  /*0c60*/  LOP3.LUT R5, R5, 0x1, RZ, 0xc0, !PT ;  /* 0x0000000105057812 */ /* 0x000fe400078ec0ff */
[----:B------:R-:W-:-:S03]  /*0c70*/  LOP3.LUT R4, R4, 0x1, RZ, 0xc0, !PT ;  /* 0x0000000104047812 */ /* 0x000fc600078ec0ff */
[----:B------:R-:W-:Y:S01]  /*0c80*/  @P5 FMUL R51, R51, 0.20000000298023223877 ;  /* 0x3e4ccccd33335820 */ /* 0x000fe20000400000 */
[----:B------:R-:W-:Y:S01]  /*0c90*/  ISETP.NE.U32.AND P5, PT, R5, 0x1, PT ;  /* 0x000000010500780c */ /* 0x000fe20003fa5070 */
[----:B------:R-:W-:Y:S01]  /*0ca0*/  @P6 FMUL R28, R28, 0.20000000298023223877 ;  /* 0x3e4ccccd1c1c6820 */ /* 0x000fe20000400000 */
[----:B------:R-:W-:Y:S02]  /*0cb0*/  ISETP.NE.U32.AND P6, PT, R4, 0x1, PT ;  /* 0x000000010400780c */ /* 0x000fe40003fc5070 */
[--C-:B------:R-:W-:Y:S02]  /*0cc0*/  SHF.R.U32.HI R5, RZ, 0x5, R42.reuse ;  /* 0x00000005ff057819 */ /* 0x100fe4000001162a */
[----:B------:R-:W-:Y:S02]  /*0cd0*/  SHF.R.U32.HI R4, RZ, 0xd, R42 ;  /* 0x0000000dff047819 */ /* 0x000fe4000001162a */
[----:B------:R-:W-:Y:S01]  /*0ce0*/  LOP3.LUT R5, R5, 0x1, RZ, 0xc0, !PT ;  /* 0x0000000105057812 */ /* 0x000fe200078ec0ff */
[----:B------:R-:W-:Y:S01]  /*0cf0*/  FADD R7, R40, R45 ;  /* 0x0000002d28077221 */ /* 0x000fe20000000000 */
        /* <DEDUP_REMOVED lines=9> */
[----:B------:R-:W-:Y:S01]  /*0d90*/  LOP3.LUT R4, R4, 0x1, RZ, 0xc0, !PT ;  /* 0x0000000104047812 */ /* 0x000fe200078ec0ff */
[----:B------:R-:W-:-:S02]  /*0da0*/  FADD R17, R18, R17 ;  /* 0x0000001112117221 */ /* 0x000fc40000000000 */
[----:B------:R-:W-:Y:S01]  /*0db0*/  @P5 FMUL R44, R44, 0.20000000298023223877 ;  /* 0x3e4ccccd2c2c5820 */ /* 0x000fe20000400000 */
[----:B------:R-:W-:Y:S01]  /*0dc0*/  ISETP.NE.U32.AND P5, PT, R5, 0x1, PT ;  /* 0x000000010500780c */ /* 0x000fe20003fa5070 */
[----:B------:R-:W-:Y:S01]  /*0dd0*/  @P6 FMUL R6, R6, 0.20000000298023223877 ;  /* 0x3e4ccccd06066820 */ /* 0x000fe20000400000 */
[----:B------:R-:W-:Y:S01]  /*0de0*/  SHF.R.U32.HI R18, RZ, 0xb, R42 ;  /* 0x0000000bff127819 */ /* 0x000fe2000001162a */
[----:B------:R-:W-:Y:S01]  /*0df0*/  FADD R22, R22, R27 ;  /* 0x0000001b16167221 */ /* 0x000fe20000000000 */
[----:B------:R-:W-:Y:S01]  /*0e00*/  ISETP.NE.U32.AND P6, PT, R4, 0x1, PT ;  /* 0x000000010400780c */ /* 0x000fe20003fc5070 */
[----:B------:R-:W-:Y:S01]  /*0e10*/  FADD R23, R23, R26 ;  /* 0x0000001a17177221 */ /* 0x000fe20000000000 */
[----:B------:R-:W-:Y:S01]  /*0e20*/  LOP3.LUT R18, R18, 0x1, RZ, 0xc0, !PT ;  /* 0x0000000112127812 */ /* 0x000fe200078ec0ff */
[----:B------:R-:W-:Y:S01]  /*0e30*/  FADD R4, R15, R36 ;  /* 0x000000240f047221 */ /* 0x000fe20000000000 */
[----:B------:R-:W-:Y:S01]  /*0e40*/  @!P1 FMUL R17, R17, 0.20000000298023223877 ;  /* 0x3e4ccccd11119820 */ /* 0x000fe20000400000 */
[----:B------:R-:W-:Y:S01]  /*0e50*/  FADD R5, R38, R43 ;  /* 0x0000002b26057221 */ /* 0x000fe20000000000 */
[----:B------:R-:W-:Y:S01]  /*0e60*/  ISETP.NE.U32.AND P1, PT, R18, 0x1, PT ;  /* 0x000000011200780c */ /* 0x000fe20003f25070 */
[----:B------:R-:W1:Y:S02]  /*0e70*/  LDC.64 R46, c[0x0][0x220] ;  /* 0x00008800ff2e7b82 */ /* 0x000e640000000a00 */
[----:B------:R-:W-:Y:S01]  /*0e80*/  @P5 FMUL R4, R4, 0.20000000298023223877 ;  /* 0x3e4ccccd04045820 */ /* 0x000fe20000400000 */
[----:B------:R-:W-:-:S03]  /*0e90*/  SHF.R.U32.HI R18, RZ, 0x3, R42 ;  /* 0x00000003ff127819 */ /* 0x000fc6000001162a */
[----:B------:R-:W-:Y:S01]  /*0ea0*/  @P6 FMUL R5, R5, 0.20000000298023223877 ;  /* 0x3e4ccccd05056820 */ /* 0x000fe20000400000 */
[----:B------:R-:W-:Y:S01]  /*0eb0*/  @P3 FSEL R5, R4, RZ, P4 ;  /* 0x000000ff04053208 */ /* 0x000fe20002000000 */
[----:B------:R-:W-:Y:S01]  /*0ec0*/  FADD R4, R32, R39 ;  /* 0x0000002720047221 */ /* 0x000fe20000000000 */
[----:B------:R-:W-:Y:S02]  /*0ed0*/  LOP3.LUT R18, R18, 0x1, RZ, 0xc0, !PT ;  /* 0x0000000112127812 */ /* 0x000fe400078ec0ff */
[----:B------:R-:W-:Y:S01]  /*0ee0*/  @P3 FSEL R7, R14, RZ, P4 ;  /* 0x000000ff0e073208 */ /* 0x000fe20002000000 */
[----:B------:R-:W-:Y:S01]  /*0ef0*/  @P1 FMUL R4, R4, 0.20000000298023223877 ;  /* 0x3e4ccccd04041820 */ /* 0x000fe20000400000 */
[----:B------:R-:W-:Y:S01]  /*0f00*/  ISETP.NE.U32.AND P1, PT, R18, 0x1, PT ;  /* 0x000000011200780c */ /* 0x000fe20003f25070 */
[----:B------:R-:W-:Y:S01]  /*0f10*/  FADD R16, R19, R16 ;  /* 0x0000001013107221 */ /* 0x000fe20000000000 */
[----:B------:R-:W-:Y:S02]  /*0f20*/  SHF.R.U32.HI R18, RZ, 0xa, R42 ;  /* 0x0000000aff127819 */ /* 0x000fe4000001162a */
[----:B------:R-:W-:Y:S01]  /*0f30*/  @P3 FSEL R28, R51, RZ, P4 ;  /* 0x000000ff331c3208 */ /* 0x000fe20002000000 */
[----:B------:R-:W-:Y:S01]  /*0f40*/  IMAD R41, R24, -0xc0000, R29 ;  /* 0xfff4000018297824 */ /* 0x000fe200078e021d */
[----:B------:R-:W-:Y:S01]  /*0f50*/  LOP3.LUT R18, R18, 0x1, RZ, 0xc0, !PT ;  /* 0x0000000112127812 */ /* 0x000fe200078ec0ff */
[----:B------:R-:W2:Y:S06]  /*0f60*/  LDC.64 R26, c[0x0][0x228] ;  /* 0x00008a00ff1a7b82 */ /* 0x000eac0000000a00 */
[----:B------:R-:W-:Y:S01]  /*0f70*/  @P1 FMUL R22, R22, 0.20000000298023223877 ;  /* 0x3e4ccccd16161820 */ /* 0x000fe20000400000 */
[----:B------:R-:W-:-:S02]  /*0f80*/  ISETP.NE.U32.AND P1, PT, R18, 0x1, PT ;  /* 0x000000011200780c */ /* 0x000fc40003f25070 */
[----:B------:R-:W-:Y:S02]  /*0f90*/  SHF.R.U32.HI R18, RZ, 0x2, R42 ;  /* 0x00000002ff127819 */ /* 0x000fe4000001162a */
[C---:B------:R-:W-:Y:S02]  /*0fa0*/  ISETP.NE.AND P6, PT, R3.reuse, 0x40, PT ;  /* 0x000000400300780c */ /* 0x040fe40003fc5270 */
[----:B------:R-:W-:Y:S01]  /*0fb0*/  ISETP.NE.AND P5, PT, R3, 0x60, PT ;  /* 0x000000600300780c */ /* 0x000fe20003fa5270 */
[----:B------:R-:W-:Y:S01]  /*0fc0*/  FADD R3, R33, R34 ;  /* 0x0000002221037221 */ /* 0x000fe20000000000 */
[----:B------:R-:W-:-:S05]  /*0fd0*/  LOP3.LUT R18, R18, 0x1, RZ, 0xc0, !PT ;  /* 0x0000000112127812 */ /* 0x000fca00078ec0ff */
[----:B------:R-:W-:Y:S01]  /*0fe0*/  @P1 FMUL R3, R3, 0.20000000298023223877 ;  /* 0x3e4ccccd03031820 */ /* 0x000fe20000400000 */
[----:B------:R-:W-:Y:S02]  /*0ff0*/  ISETP.NE.U32.AND P1, PT, R18, 0x1, PT ;  /* 0x000000011200780c */ /* 0x000fe40003f25070 */
[----:B------:R-:W-:-:S04]  /*1000*/  SHF.R.U32.HI R18, RZ, 0x9, R42 ;  /* 0x00000009ff127819 */ /* 0x000fc8000001162a */
[----:B------:R-:W-:-:S07]  /*1010*/  LOP3.LUT R18, R18, 0x1, RZ, 0xc0, !PT ;  /* 0x0000000112127812 */ /* 0x000fce00078ec0ff */
[----:B------:R-:W-:Y:S01]  /*1020*/  @P1 FMUL R23, R23, 0.20000000298023223877 ;  /* 0x3e4ccccd17171820 */ /* 0x000fe20000400000 */
[----:B------:R-:W-:Y:S02]  /*1030*/  ISETP.NE.U32.AND P1, PT, R18, 0x1, PT ;  /* 0x000000011200780c */ /* 0x000fe40003f25070 */
[----:B------:R-:W-:-:S04]  /*1040*/  SHF.R.U32.HI R18, RZ, 0x8, R42 ;  /* 0x00000008ff127819 */ /* 0x000fc8000001162a */
[----:B------:R-:W-:-:S07]  /*1050*/  LOP3.LUT R18, R18, 0x1, RZ, 0xc0, !PT ;  /* 0x0000000112127812 */ /* 0x000fce00078ec0ff */
[----:B------:R-:W-:Y:S01]  /*1060*/  @P1 FMUL R2, R2, 0.20000000298023223877 ;  /* 0x3e4ccccd02021820 */ /* 0x000fe20000400000 */
[----:B------:R-:W-:Y:S02]  /*1070*/  ISETP.NE.U32.AND P1, PT, R18, 0x1, PT ;  /* 0x000000011200780c */ /* 0x000fe40003f25070 */
[----:B------:R-:W-:-:S04]  /*1080*/  SHF.R.U32.HI R42, RZ, 0x1, R42 ;  /* 0x00000001ff2a7819 */ /* 0x000fc8000001162a */
[----:B------:R-:W-:Y:S01]  /*1090*/  LOP3.LUT R42, R42, 0x1, RZ, 0xc0, !PT ;  /* 0x000000012a2a7812 */ /* 0x000fe200078ec0ff */
[----:B------:R-:W-:Y:S02]  /*10a0*/  VIADD R36, R8, 0xffffffc0 ;  /* 0xffffffc008247836 */ /* 0x000fe40000000000 */
[----:B------:R-:W-:-:S04]  /*10b0*/  VIADD R43, R9, 0xffffffc0 ;  /* 0xffffffc0092b7836 */ /* 0x000fc80000000000 */
[----:B------:R-:W-:Y:S01]  /*10c0*/  @P1 FMUL R0, R0, 0.20000000298023223877 ;  /* 0x3e4ccccd00001820 */ /* 0x000fe20000400000 */
[----:B------:R-:W-:Y:S01]  /*10d0*/  ISETP.NE.U32.AND P1, PT, R42, 0x1, PT ;  /* 0x000000012a00780c */ /* 0x000fe20003f25070 */
[----:B------:R-:W-:Y:S02]  /*10e0*/  IMAD R45, R36, 0x1000, R37 ;  /* 0x00001000242d7824 */ /* 0x000fe400078e0225 */
[----:B------:R-:W-:Y:S01]  /*10f0*/  IMAD R15, R43, 0x1000, R20 ;  /* 0x000010002b0f7824 */ /* 0x000fe200078e0214 */
[----:B------:R-:W-:Y:S01]  /*1100*/  @P3 FSEL R6, R44, RZ, P4 ;  /* 0x000000ff2c063208 */ /* 0x000fe20002000000 */
[----:B0-----:R-:W-:-:S04]  /*1110*/  IMAD.WIDE R44, R45, 0x4, R12 ;  /* 0x000000042d2c7825 */ /* 0x001fc800078e020c */
[----:B------:R-:W-:Y:S01]  /*1120*/  IMAD.WIDE R14, R15, 0x4, R12 ;  /* 0x000000040f0e7825 */ /* 0x000fe200078e020c */
[----:B------:R-:W-:-:S03]  /*1130*/  CS2R R12, SRZ ;  /* 0x00000000000c7805 */ /* 0x000fc6000001ff00 */
[----:B-1----:R-:W-:-:S04]  /*1140*/  IMAD.WIDE R36, R36, 0x4, R46 ;  /* 0x0000000424247825 */ /* 0x002fc800078e022e */
[----:B------:R-:W-:Y:S01]  /*1150*/  @P1 FMUL R16, R16, 0.20000000298023223877 ;  /* 0x3e4ccccd10101820 */ /* 0x000fe20000400000 */
[----:B------:R-:W-:Y:S01]  /*1160*/  @P0 FSEL R0, R17, RZ, P2 ;  /* 0x000000ff11000208 */ /* 0x000fe20001000000 */
[----:B------:R-:W3:Y:S03]  /*1170*/  @!P6 LDG.E.EL R12, desc[UR4][R36.64] ;  /* 0x00000004240ce981 */ /* 0x000ee6000c2e1900 */
[----:B------:R-:W-:Y:S01]  /*1180*/  @P0 FSEL R2, R16, RZ, P2 ;  /* 0x000000ff10020208 */ /* 0x000fe20001000000 */
[----:B------:R-:W4:Y:S01]  /*1190*/  @!P6 LDG.E.EL R13, desc[UR4][R36.64] ;  /* 0x00000004240de981 */ /* 0x000f22000c2e1900 */
[----:B------:R-:W-:Y:S01]  /*11a0*/  IMAD.MOV.U32 R16, RZ, RZ, RZ ;  /* 0x000000ffff107224 */ /* 0x000fe200078e00ff */
[----:B------:R-:W-:Y:S01]  /*11b0*/  CS2R R18, SRZ ;  /* 0x0000000000127805 */ /* 0x000fe2000001ff00 */
[----:B------:R-:W-:-:S06]  /*11c0*/  IMAD.MOV.U32 R17, RZ, RZ, RZ ;  /* 0x000000ffff117224 */ /* 0x000fcc00078e00ff */
[----:B------:R0:W5:Y:S01]  /*11d0*/  @!P6 LDG.E.128 R16, desc[UR4][R44.64] ;  /* 0x000000042c10e981 */ /* 0x000162000c1e1d00 */
[C---:B------:R-:W-:Y:S02]  /*11e0*/  ISETP.NE.AND P4, PT, R21.reuse, 0x40, PT ;  /* 0x000000401500780c */ /* 0x040fe40003f85270 */
[----:B------:R-:W-:Y:S02]  /*11f0*/  ISETP.NE.AND P3, PT, R21, 0x60, PT ;  /* 0x000000601500780c */ /* 0x000fe40003f65270 */
[----:B------:R-:W-:-:S06]  /*1200*/  CS2R R20, SRZ ;  /* 0x0000000000147805 */ /* 0x000fcc000001ff00 */
[----:B------:R-:W5:Y:S01]  /*1210*/  @!P6 LDG.E.EL R20, desc[UR4][R36.64] ;  /* 0x000000042414e981 */ /* 0x000f62000c2e1900 */
[----:B------:R-:W-:Y:S02]  /*1220*/  IMAD R24, R24, 0x40000, R41 ;  /* 0x0004000018187824 */ /* 0x000fe400078e0229 */
[C---:B------:R-:W-:Y:S01]  /*1230*/  IMAD R30, R25.reuse, -0xc0000, R30 ;  /* 0xfff40000191e7824 */ /* 0x040fe200078e021e */
[----:B------:R-:W5:Y:S01]  /*1240*/  @!P6 LDG.E.EL R21, desc[UR4][R36.64] ;  /* 0x000000042415e981 */ /* 0x000f62000c2e1900 */
[----:B------:R-:W1:Y:S01]  /*1250*/  LDC.64 R40, c[0x0][0x230] ;  /* 0x00008c00ff287b82 */ /* 0x000e620000000a00 */
[----:B------:R-:W-:Y:S01]  /*1260*/  CS2R R32, SRZ ;  /* 0x0000000000207805 */ /* 0x000fe2000001ff00 */
[----:B------:R-:W-:Y:S01]  /*1270*/  IMAD R25, R25, 0x40000, R30 ;  /* 0x0004000019197824 */ /* 0x000fe200078e021e */
[----:B------:R-:W-:Y:S01]  /*1280*/  CS2R R30, SRZ ;  /* 0x00000000001e7805 */ /* 0x000fe2000001ff00 */
[----:B------:R-:W-:Y:S01]  /*1290*/  IMAD.WIDE R46, R43, 0x4, R46 ;  /* 0x000000042b2e7825 */ /* 0x000fe200078e022e */
[----:B------:R-:W-:-:S02]  /*12a0*/  @P0 FSEL R4, R22, RZ, P2 ;  /* 0x000000ff16040208 */ /* 0x000fc40001000000 */
[----:B------:R-:W-:Y:S01]  /*12b0*/  @P0 FSEL R3, R23, RZ, P2 ;  /* 0x000000ff17030208 */ /* 0x000fe20001000000 */
[----:B------:R-:W-:Y:S01]  /*12c0*/  VIADD R23, R11, 0xfffa0000 ;  /* 0xfffa00000b177836 */ /* 0x000fe20000000000 */
[----:B------:R-:W5:Y:S01]  /*12d0*/  @!P4 LDG.E.EL R30, desc[UR4][R46.64] ;  /* 0x000000042e1ec981 */ /* 0x000f62000c2e1900 */
[----:B------:R-:W-:Y:S02]  /*12e0*/  ISETP.GE.AND P0, PT, R9, 0x40, PT ;  /* 0x000000400900780c */ /* 0x000fe40003f06270 */
[----:B------:R-:W-:Y:S02]  /*12f0*/  CS2R R34, SRZ ;  /* 0x0000000000227805 */ /* 0x000fe4000001ff00 */
[----:B------:R-:W-:Y:S01]  /*1300*/  ISETP.GE.AND P1, PT, R8, 0x40, PT ;  /* 0x000000400800780c */ /* 0x000fe20003f26270 */
[----:B------:R-:W5:Y:S01]  /*1310*/  @!P4 LDG.E.EL R31, desc[UR4][R46.64] ;  /* 0x000000042e1fc981 */ /* 0x000f62000c2e1900 */
[----:B------:R-:W-:Y:S01]  /*1320*/  IMAD.MOV.U32 R38, RZ, RZ, RZ ;  /* 0x000000ffff267224 */ /* 0x000fe200078e00ff */
[----:B0-----:R-:W0:Y:S02]  /*1330*/  LDC.64 R44, c[0x0][0x210] ;  /* 0x00008400ff2c7b82 */ /* 0x001e240000000a00 */
[----:B------:R-:W5:Y:S04]  /*1340*/  @!P4 LDG.E.EL R32, desc[UR4][R46.64] ;  /* 0x000000042e20c981 */ /* 0x000f68000c2e1900 */
[----:B------:R1:W5:Y:S01]  /*1350*/  @!P4 LDG.E.EL R33, desc[UR4][R46.64] ;  /* 0x000000042e21c981 */ /* 0x000362000c2e1900 */
[----:B--2---:R-:W-:-:S04]  /*1360*/  IMAD.WIDE R22, R23, 0x4, R26 ;  /* 0x0000000417167825 */ /* 0x004fc800078e021a */
[----:B-1----:R-:W-:-:S04]  /*1370*/  IMAD.WIDE R48, R8, 0x4, R40 ;  /* 0x0000000408307825 */ /* 0x002fc800078e0228 */
[----:B------:R-:W-:Y:S01]  /*1380*/  IMAD.WIDE R46, R9, 0x4, R40 ;  /* 0x00000004092e7825 */ /* 0x000fe200078e0228 */
[----:B------:R-:W2:Y:S03]  /*1390*/  @!P5 LDG.E.EL R34, desc[UR4][R48.64+-0x180] ;  /* 0xfffe80043022d981 */ /* 0x000ea6000c2e1900 */
[----:B------:R-:W-:Y:S01]  /*13a0*/  VIADD R9, R10, 0xfffa0000 ;  /* 0xfffa00000a097836 */ /* 0x000fe20000000000 */
[----:B------:R-:W-:Y:S01]  /*13b0*/  CS2R R10, SRZ ;  /* 0x00000000000a7805 */ /* 0x000fe2000001ff00 */
[----:B------:R-:W2:Y:S02]  /*13c0*/  @!P5 LDG.E.EL R35, desc[UR4][R48.64+-0x180] ;  /* 0xfffe80043023d981 */ /* 0x000ea4000c2e1900 */
[----:B------:R-:W-:Y:S01]  /*13d0*/  IMAD.WIDE R26, R9, 0x4, R26 ;  /* 0x00000004091a7825 */ /* 0x000fe200078e021a */
[----:B------:R-:W-:Y:S02]  /*13e0*/  CS2R R8, SRZ ;  /* 0x0000000000087805 */ /* 0x000fe4000001ff00 */
[----:B------:R-:W-:-:S02]  /*13f0*/  CS2R R36, SRZ ;  /* 0x0000000000247805 */ /* 0x000fc4000001ff00 */
[----:B------:R-:W-:Y:S01]  /*1400*/  CS2R R40, SRZ ;  /* 0x0000000000287805 */ /* 0x000fe2000001ff00 */
[----:B------:R-:W-:Y:S01]  /*1410*/  IMAD.MOV.U32 R39, RZ, RZ, RZ ;  /* 0x000000ffff277224 */ /* 0x000fe200078e00ff */
[----:B------:R-:W2:Y:S04]  /*1420*/  @!P3 LDG.E.EL R38, desc[UR4][R46.64+-0x180] ;  /* 0xfffe80042e26b981 */ /* 0x000ea8000c2e1900 */
[----:B------:R1:W2:Y:S04]  /*1430*/  @!P4 LDG.E.128 R8, desc[UR4][R14.64] ;  /* 0x000000040e08c981 */ /* 0x0002a8000c1e1d00 */
[----:B------:R-:W2:Y:S04]  /*1440*/  @!P5 LDG.E.EL R36, desc[UR4][R48.64+-0x180] ;  /* 0xfffe80043024d981 */ /* 0x000ea8000c2e1900 */
[----:B------:R0:W2:Y:S01]  /*1450*/  @!P5 LDG.E.EL R37, desc[UR4][R48.64+-0x180] ;  /* 0xfffe80043025d981 */ /* 0x0000a2000c2e1900 */
[----:B-1----:R-:W-:-:S03]  /*1460*/  CS2R R14, SRZ ;  /* 0x00000000000e7805 */ /* 0x002fc6000001ff00 */
[----:B------:R-:W2:Y:S04]  /*1470*/  @!P3 LDG.E.EL R39, desc[UR4][R46.64+-0x180] ;  /* 0xfffe80042e27b981 */ /* 0x000ea8000c2e1900 */
[----:B------:R-:W2:Y:S04]  /*1480*/  @!P3 LDG.E.EL R40, desc[UR4][R46.64+-0x180] ;  /* 0xfffe80042e28b981 */ /* 0x000ea8000c2e1900 */
[----:B------:R1:W2:Y:S01]  /*1490*/  @!P3 LDG.E.EL R41, desc[UR4][R46.64+-0x180] ;  /* 0xfffe80042e29b981 */ /* 0x0002a2000c2e1900 */
[----:B0-----:R-:W-:-:S04]  /*14a0*/  IMAD.WIDE R48, R24, 0x4, R44 ;  /* 0x0000000418307825 */ /* 0x001fc800078e022c */
[----:B------:R-:W-:Y:S01]  /*14b0*/  IMAD.WIDE R44, R25, 0x4, R44 ;  /* 0x00000004192c7825 */ /* 0x000fe200078e022c */
[----:B------:R-:W-:Y:S02]  /*14c0*/  CS2R R24, SRZ ;  /* 0x0000000000187805 */ /* 0x000fe4000001ff00 */
[----:B---3--:R-:W-:Y:S02]  /*14d0*/  SEL R43, R12, RZ, !P6 ;  /* 0x000000ff0c2b7207 */ /* 0x008fe40007000000 */
[----:B----4-:R-:W-:Y:S02]  /*14e0*/  SEL R42, R13, RZ, !P6 ;  /* 0x000000ff0d2a7207 */ /* 0x010fe40007000000 */
[----:B------:R-:W-:-:S06]  /*14f0*/  CS2R R12, SRZ ;  /* 0x00000000000c7805 */ /* 0x000fcc000001ff00 */
[----:B------:R0:W3:Y:S01]  /*1500*/  @!P5 LDG.E.128 R12, desc[UR4][R22.64] ;  /* 0x00000004160cd981 */ /* 0x0000e2000c1e1d00 */
[----:B-----5:R-:W-:-:S04]  /*1510*/  SEL R17, R17, RZ, !P6 ;  /* 0x000000ff11117207 */ /* 0x020fc80007000000 */
[C---:B------:R-:W-:Y:S01]  /*1520*/  FSETP.GT.AND P2, PT, R17.reuse, -R42, PT ;  /* 0x8000002a1100720b */ /* 0x040fe20003f44000 */
[----:B------:R-:W-:Y:S01]  /*1530*/  FADD R42, R17, R42 ;  /* 0x0000002a112a7221 */ /* 0x000fe20000000000 */
[----:B------:R-:W-:-:S11]  /*1540*/  SEL R16, R16, RZ, !P6 ;  /* 0x000000ff10107207 */ /* 0x000fd60007000000 */
[----:B------:R-:W-:Y:S01]  /*1550*/  @!P2 FMUL R42, R42, 0.20000000298023223877 ;  /* 0x3e4ccccd2a2aa820 */ /* 0x000fe20000400000 */
[C---:B------:R-:W-:Y:S01]  /*1560*/  FSETP.GT.AND P2, PT, R16.reuse, -R43, PT ;  /* 0x8000002b1000720b */ /* 0x040fe20003f44000 */
[----:B------:R-:W-:Y:S01]  /*1570*/  FADD R43, R16, R43 ;  /* 0x0000002b102b7221 */ /* 0x000fe20000000000 */
[----:B------:R-:W-:Y:S02]  /*1580*/  SEL R17, R20, RZ, !P6 ;  /* 0x000000ff14117207 */ /* 0x000fe40007000000 */
[----:B------:R-:W-:-:S09]  /*1590*/  SEL R18, R18, RZ, !P6 ;  /* 0x000000ff12127207 */ /* 0x000fd20007000000 */
[----:B------:R-:W-:Y:S01]  /*15a0*/  @!P2 FMUL R43, R43, 0.20000000298023223877 ;  /* 0x3e4ccccd2b2ba820 */ /* 0x000fe20000400000 */
[C---:B------:R-:W-:Y:S01]  /*15b0*/  FSETP.GT.AND P2, PT, R18.reuse, -R17, PT ;  /* 0x800000111200720b */ /* 0x040fe20003f44000 */
[----:B-1----:R-:W-:Y:S01]  /*15c0*/  FADD R46, R18, R17 ;  /* 0x00000011122e7221 */ /* 0x002fe20000000000 */
[----:B------:R-:W-:Y:S02]  /*15d0*/  SEL R19, R19, RZ, !P6 ;  /* 0x000000ff13137207 */ /* 0x000fe40007000000 */
[----:B------:R-:W-:Y:S01]  /*15e0*/  SEL R16, R21, RZ, !P6 ;  /* 0x000000ff15107207 */ /* 0x000fe20007000000 */
[----:B------:R-:W-:-:S04]  /*15f0*/  IMAD.MOV.U32 R17, RZ, RZ, RZ ;  /* 0x000000ffff117224 */ /* 0x000fc800078e00ff */
[----:B------:R-:W-:-:S04]  /*1600*/  FADD R47, R19, R16 ;  /* 0x00000010132f7221 */ /* 0x000fc80000000000 */
[----:B------:R-:W-:Y:S01]  /*1610*/  @!P2 FMUL R46, R46, 0.20000000298023223877 ;  /* 0x3e4ccccd2e2ea820 */ /* 0x000fe20000400000 */
[----:B------:R-:W-:Y:S01]  /*1620*/  FSETP.GT.AND P2, PT, R19, -R16, PT ;  /* 0x800000101300720b */ /* 0x000fe20003f44000 */
[----:B------:R-:W-:Y:S01]  /*1630*/  IMAD.MOV.U32 R16, RZ, RZ, RZ ;  /* 0x000000ffff107224 */ /* 0x000fe200078e00ff */
[----:B------:R-:W-:-:S06]  /*1640*/  CS2R R18, SRZ ;  /* 0x0000000000127805 */ /* 0x000fcc000001ff00 */
[----:B------:R1:W4:Y:S01]  /*1650*/  @!P3 LDG.E.128 R16, desc[UR4][R26.64] ;  /* 0x000000041a10b981 */ /* 0x000322000c1e1d00 */
[----:B------:R-:W-:Y:S02]  /*1660*/  CS2R R20, SRZ ;  /* 0x0000000000147805 */ /* 0x000fe4000001ff00 */
[----:B0-----:R-:W-:-:S06]  /*1670*/  CS2R R22, SRZ ;  /* 0x0000000000167805 */ /* 0x001fcc000001ff00 */
[----:B------:R-:W5:Y:S01]  /*1680*/  @!P1 LDG.E.128 R20, desc[UR4][R48.64] ;  /* 0x0000000430149981 */ /* 0x000f62000c1e1d00 */
[----:B-1----:R-:W-:-:S06]  /*1690*/  CS2R R26, SRZ ;  /* 0x00000000001a7805 */ /* 0x002fcc000001ff00 */
[----:B------:R-:W5:Y:S01]  /*16a0*/  @!P0 LDG.E.128 R24, desc[UR4][R44.64] ;  /* 0x000000042c188981 */ /* 0x000f62000c1e1d00 */
[----:B------:R-:W-:Y:S02]  /*16b0*/  SEL R50, R31, RZ, !P4 ;  /* 0x000000ff1f327207 */ /* 0x000fe40006000000 */
[----:B--2---:R-:W-:Y:S01]  /*16c0*/  SEL R9, R9, RZ, !P4 ;  /* 0x000000ff09097207 */ /* 0x004fe20006000000 */
[----:B------:R-:W-:-:S03]  /*16d0*/  @!P2 FMUL R47, R47, 0.20000000298023223877 ;  /* 0x3e4ccccd2f2fa820 */ /* 0x000fc60000400000 */
[C---:B------:R-:W-:Y:S01]  /*16e0*/  FSETP.GT.AND P2, PT, R9.reuse, -R50, PT ;  /* 0x800000320900720b */ /* 0x040fe20003f44000 */
[----:B------:R-:W-:Y:S01]  /*16f0*/  FADD R9, R9, R50 ;  /* 0x0000003209097221 */ /* 0x000fe20000000000 */
[----:B------:R-:W-:Y:S02]  /*1700*/  SEL R31, R30, RZ, !P4 ;  /* 0x000000ff1e1f7207 */ /* 0x000fe40006000000 */
[----:B------:R-:W-:-:S09]  /*1710*/  SEL R8, R8, RZ, !P4 ;  /* 0x000000ff08087207 */ /* 0x000fd20006000000 */
[----:B------:R-:W-:Y:S01]  /*1720*/  @!P2 FMUL R9, R9, 0.20000000298023223877 ;  /* 0x3e4ccccd0909a820 */ /* 0x000fe20000400000 */
        /* <DEDUP_REMOVED lines=12> */
[----:B------:R-:W-:-:S11]  /*17f0*/  SEL R31, R34, RZ, !P5 ;  /* 0x000000ff221f7207 */ /* 0x000fd60006800000 */
[----:B------:R-:W-:Y:S01]  /*1800*/  @!P2 FMUL R11, R11, 0.20000000298023223877 ;  /* 0x3e4ccccd0b0ba820 */ /* 0x000fe20000400000 */
[----:B------:R-:W-:Y:S02]  /*1810*/  SEL R30, R35, RZ, !P5 ;  /* 0x000000ff231e7207 */ /* 0x000fe40006800000 */
[----:B------:R-:W-:Y:S02]  /*1820*/  SEL R37, R37, RZ, !P5 ;  /* 0x000000ff25257207 */ /* 0x000fe40006800000 */
[----:B------:R-:W-:Y:S02]  /*1830*/  SEL R33, R38, RZ, !P3 ;  /* 0x000000ff26217207 */ /* 0x000fe40005800000 */
[----:B---3--:R-:W-:-:S04]  /*1840*/  SEL R12, R12, RZ, !P5 ;  /* 0x000000ff0c0c7207 */ /* 0x008fc80006800000 */
        /* <DEDUP_REMOVED lines=9> */
[C---:B------:R-:W-:Y:S02]  /*18e0*/  FSETP.GT.AND P2, PT, R14.reuse, -R13, PT ;  /* 0x8000000d0e00720b */ /* 0x040fe40003f44000 */
[----:B------:R-:W-:Y:S01]  /*18f0*/  SEL R12, R15, RZ, !P5 ;  /* 0x000000ff0f0c7207 */ /* 0x000fe20006800000 */
[----:B------:R-:W-:-:S10]  /*1900*/  FADD R15, R14, R13 ;  /* 0x0000000d0e0f7221 */ /* 0x000fd40000000000 */
[----:B------:R-:W-:Y:S01]  /*1910*/  @!P2 FMUL R15, R15, 0.20000000298023223877 ;  /* 0x3e4ccccd0f0fa820 */ /* 0x000fe20000400000 */
[C---:B------:R-:W-:Y:S01]  /*1920*/  FSETP.GT.AND P2, PT, R12.reuse, -R37, PT ;  /* 0x800000250c00720b */ /* 0x040fe20003f44000 */
[----:B------:R-:W-:Y:S02]  /*1930*/  FADD R14, R12, R37 ;  /* 0x000000250c0e7221 */ /* 0x000fe40000000000 */
[----:B------:R-:W0:Y:S01]  /*1940*/  LDC.64 R12, c[0x0][0x258] ;  /* 0x00009600ff0c7b82 */ /* 0x000e220000000a00 */
[----:B----4-:R-:W-:-:S09]  /*1950*/  SEL R16, R16, RZ, !P3 ;  /* 0x000000ff10107207 */ /* 0x010fd20005800000 */
        /* <DEDUP_REMOVED lines=18> */
[----:B------:R-:W-:Y:S02]  /*1a80*/  @P6 FSEL R42, R30, R7, !P5 ;  /* 0x000000071e2a6208 */ /* 0x000fe40006800000 */
[----:B------:R-:W-:Y:S02]  /*1a90*/  @P6 FSEL R47, R14, R5, !P5 ;  /* 0x000000050e2f6208 */ /* 0x000fe40006800000 */
[----:B------:R-:W-:Y:S02]  /*1aa0*/  @P4 FSEL R8, R33, R4, !P3 ;  /* 0x0000000421084208 */ /* 0x000fe40005800000 */
[----:B------:R-:W-:-:S05]  /*1ab0*/  @P4 FSEL R9, R16, R3, !P3 ;  /* 0x0000000310094208 */ /* 0x000fca0005800000 */
[----:B------:R-:W-:Y:S01]  /*1ac0*/  @!P2 FMUL R19, R19, 0.20000000298023223877 ;  /* 0x3e4ccccd1313a820 */ /* 0x000fe20000400000 */
[----:B------:R-:W-:Y:S02]  /*1ad0*/  @P4 FSEL R10, R17, R2, !P3 ;  /* 0x00000002110a4208 */ /* 0x000fe40005800000 */
[----:B------:R-:W-:Y:S02]  /*1ae0*/  @P6 FSEL R43, R31, R28, !P5 ;  /* 0x0000001c1f2b6208 */ /* 0x000fe40006800000 */
[----:B------:R-:W-:Y:S02]  /*1af0*/  @P4 FSEL R11, R19, R0, !P3 ;  /* 0x00000000130b4208 */ /* 0x000fe40005800000 */
[----:B------:R-:W-:Y:S02]  /*1b00*/  @P6 FSEL R46, R15, R6, !P5 ;  /* 0x000000060f2e6208 */ /* 0x000fe40006800000 */
[----:B-----5:R-:W-:Y:S02]  /*1b10*/  SEL R20, R20, RZ, !P1 ;  /* 0x000000ff14147207 */ /* 0x020fe40004800000 */
[----:B------:R-:W-:-:S02]  /*1b20*/  SEL R21, R21, RZ, !P1 ;  /* 0x000000ff15157207 */ /* 0x000fc40004800000 */
[----:B------:R-:W-:Y:S02]  /*1b30*/  SEL R3, R22, RZ, !P1 ;  /* 0x000000ff16037207 */ /* 0x000fe40004800000 */
[----:B------:R-:W-:Y:S02]  /*1b40*/  SEL R0, R23, RZ, !P1 ;  /* 0x000000ff17007207 */ /* 0x000fe40004800000 */
[----:B------:R-:W-:Y:S02]  /*1b50*/  SEL R5, R24, RZ, !P0 ;  /* 0x000000ff18057207 */ /* 0x000fe40004000000 */
[----:B------:R-:W-:Y:S02]  /*1b60*/  SEL R2, R25, RZ, !P0 ;  /* 0x000000ff19027207 */ /* 0x000fe40004000000 */
[----:B------:R-:W-:Y:S02]  /*1b70*/  SEL R7, R26, RZ, !P0 ;  /* 0x000000ff1a077207 */ /* 0x000fe40004000000 */
[----:B------:R-:W-:Y:S01]  /*1b80*/  SEL R4, R27, RZ, !P0 ;  /* 0x000000ff1b047207 */ /* 0x000fe20004000000 */
[----:B0-----:R-:W-:Y:S01]  /*1b90*/  IMAD.WIDE R12, R29, 0x4, R12 ;  /* 0x000000041d0c7825 */ /* 0x001fe200078e020c */
[----:B------:R-:W-:-:S02]  /*1ba0*/  SEL R44, R20, R43, !P1 ;  /* 0x0000002b142c7207 */ /* 0x000fc40004800000 */
[----:B------:R-:W-:Y:S02]  /*1bb0*/  SEL R45, R21, R42, !P1 ;  /* 0x0000002a152d7207 */ /* 0x000fe40004800000 */
[----:B------:R-:W-:Y:S02]  /*1bc0*/  SEL R46, R3, R46, !P1 ;  /* 0x0000002e032e7207 */ /* 0x000fe40004800000 */
[----:B------:R-:W-:Y:S02]  /*1bd0*/  SEL R47, R0, R47, !P1 ;  /* 0x0000002f002f7207 */ /* 0x000fe40004800000 */
[----:B------:R-:W-:Y:S02]  /*1be0*/  SEL R8, R5, R8, !P0 ;  /* 0x0000000805087207 */ /* 0x000fe40004000000 */
[----:B------:R-:W-:Y:S02]  /*1bf0*/  SEL R9, R2, R9, !P0 ;  /* 0x0000000902097207 */ /* 0x000fe40004000000 */
[----:B------:R-:W-:-:S02]  /*1c00*/  SEL R10, R7, R10, !P0 ;  /* 0x0000000a070a7207 */ /* 0x000fc40004000000 */
[----:B------:R-:W-:Y:S01]  /*1c10*/  SEL R11, R4, R11, !P0 ;  /* 0x0000000b040b7207 */ /* 0x000fe20004000000 */
[----:B------:R-:W-:Y:S04]  /*1c20*/  STG.E.128 desc[UR4][R12.64], R44 ;  /* 0x0000002c0c007986 */ /* 0x000fe8000c101d04 */
[----:B------:R-:W-:Y:S01]  /*1c30*/  STG.E.128 desc[UR4][R12.64+0x800], R8 ;  /* 0x000800080c007986 */ /* 0x000fe2000c101d04 */
[----:B------:R-:W-:Y:S05]  /*1c40*/  EXIT ;  /* 0x000000000000794d */ /* 0x000fea0003800000 */
.L_x_0:
[----:B------:R-:W-:-:S00]  /*1c50*/  BRA `(.L_x_0) ;  /* 0xfffffffc00fc7947 */ /* 0x000fc0000383ffff */
[----:B------:R-:W-:-:S00]  /*1c60*/  NOP ;  /* 0x0000000000007918 */ /* 0x000fc00000000000 */
        /* <DEDUP_REMOVED lines=9> */
.L_x_1:


//--------------------- .nv.constant0.triton_poi_fused_cat_7 --------------------------
	.section	.nv.constant0.triton_poi_fused_cat_7,"a",@progbits
	.sectionflags	@""
	.align	4
.nv.constant0.triton_poi_fused_cat_7:
	.zero		612
